	.headerflags	@"EF_CUDA_TEXMODE_UNIFIED EF_CUDA_64BIT_ADDRESS EF_CUDA_ACCELERATORS EF_CUDA_SM90 EF_CUDA_VIRTUAL_SM(EF_CUDA_SM90)"
	.elftype	@"ET_EXEC"


//--------------------- .nv.info                  --------------------------
	.section	.nv.info,"",@"SHT_CUDA_INFO"
	.align	4


	//----- nvinfo : EIATTR_REGCOUNT
	.align		4
        /*0000*/ 	.byte	0x04, 0x2f
        /*0002*/ 	.short	(.L_3 - .L_2)
	.align		4
.L_2:
        /*0004*/ 	.word	index@(triton_poi_fused__native_batch_norm_legit_no_training_relu_7)
        /*0008*/ 	.word	0x00000020


	//----- nvinfo : EIATTR_MIN_STACK_SIZE
	.align		4
.L_3:
        /*000c*/ 	.byte	0x04, 0x12
        /*000e*/ 	.short	(.L_5 - .L_4)
	.align		4
.L_4:
        /*0010*/ 	.word	index@(triton_poi_fused__native_batch_norm_legit_no_training_relu_7)
        /*0014*/ 	.word	0x00000000


	//----- nvinfo : EIATTR_FRAME_SIZE
	.align		4
.L_5:
        /*0018*/ 	.byte	0x04, 0x11
        /*001a*/ 	.short	(.L_7 - .L_6)
	.align		4
.L_6:
        /*001c*/ 	.word	index@(triton_poi_fused__native_batch_norm_legit_no_training_relu_7)
        /*0020*/ 	.word	0x00000000


	//----- nvinfo : EIATTR_MIN_STACK_SIZE
	.align		4
.L_7:
        /*0024*/ 	.byte	0x04, 0x12
        /*0026*/ 	.short	(.L_9 - .L_8)
	.align		4
.L_8:
        /*0028*/ 	.word	index@(triton_poi_fused__native_batch_norm_legit_no_training_relu_7)
        /*002c*/ 	.word	0x00000000
.L_9:


//--------------------- .nv.info.triton_poi_fused__native_batch_norm_legit_no_training_relu_7 --------------------------
	.section	.nv.info.triton_poi_fused__native_batch_norm_legit_no_training_relu_7,"",@"SHT_CUDA_INFO"
	.sectionflags	@""
	.align	4


	//----- nvinfo : EIATTR_CUDA_API_VERSION
	.align		4
        /*0000*/ 	.byte	0x04, 0x37
        /*0002*/ 	.short	(.L_11 - .L_10)
.L_10:
        /*0004*/ 	.word	0x0000007c


	//----- nvinfo : EIATTR_KPARAM_INFO
	.align		4
.L_11:
        /*0008*/ 	.byte	0x04, 0x17
        /*000a*/ 	.short	(.L_13 - .L_12)
.L_12:
        /*000c*/ 	.word	0x00000000
        /*0010*/ 	.short	0x0007
        /*0012*/ 	.short	0x0034
        /*0014*/ 	.byte	0x00, 0xf0, 0x11, 0x00


	//----- nvinfo : EIATTR_KPARAM_INFO
	.align		4
.L_13:
        /*0018*/ 	.byte	0x04, 0x17
        /*001a*/ 	.short	(.L_15 - .L_14)
.L_14:
        /*001c*/ 	.word	0x00000000
        /*0020*/ 	.short	0x0006
        /*0022*/ 	.short	0x0030
        /*0024*/ 	.byte	0x00, 0xf0, 0x11, 0x00


	//----- nvinfo : EIATTR_KPARAM_INFO
	.align		4
.L_15:
        /*0028*/ 	.byte	0x04, 0x17
        /*002a*/ 	.short	(.L_17 - .L_16)
.L_16:
        /*002c*/ 	.word	0x00000000
        /*0030*/ 	.short	0x0005
        /*0032*/ 	.short	0x0028
        /*0034*/ 	.byte	0x00, 0xf4, 0x21, 0x00


	//----- nvinfo : EIATTR_KPARAM_INFO
	.align		4
.L_17:
        /*0038*/ 	.byte	0x04, 0x17
        /*003a*/ 	.short	(.L_19 - .L_18)
.L_18:
        /*003c*/ 	.word	0x00000000
        /*0040*/ 	.short	0x0004
        /*0042*/ 	.short	0x0020
        /*0044*/ 	.byte	0x00, 0xf4, 0x21, 0x00


	//----- nvinfo : EIATTR_KPARAM_INFO
	.align		4
.L_19:
        /*0048*/ 	.byte	0x04, 0x17
        /*004a*/ 	.short	(.L_21 - .L_20)
.L_20:
        /*004c*/ 	.word	0x00000000
        /*0050*/ 	.short	0x0003
        /*0052*/ 	.short	0x0018
        /*0054*/ 	.byte	0x00, 0xf4, 0x21, 0x00


	//----- nvinfo : EIATTR_KPARAM_INFO
	.align		4
.L_21:
        /*0058*/ 	.byte	0x04, 0x17
        /*005a*/ 	.short	(.L_23 - .L_22)
.L_22:
        /*005c*/ 	.word	0x00000000
        /*0060*/ 	.short	0x0002
        /*0062*/ 	.short	0x0010
        /*0064*/ 	.byte	0x00, 0xf4, 0x21, 0x00


	//----- nvinfo : EIATTR_KPARAM_INFO
	.align		4
.L_23:
        /*0068*/ 	.byte	0x04, 0x17
        /*006a*/ 	.short	(.L_25 - .L_24)
.L_24:
        /*006c*/ 	.word	0x00000000
        /*0070*/ 	.short	0x0001
        /*0072*/ 	.short	0x0008
        /*0074*/ 	.byte	0x00, 0xf4, 0x21, 0x00


	//----- nvinfo : EIATTR_KPARAM_INFO
	.align		4
.L_25:
        /*0078*/ 	.byte	0x04, 0x17
        /*007a*/ 	.short	(.L_27 - .L_26)
.L_26:
        /*007c*/ 	.word	0x00000000
        /*0080*/ 	.short	0x0000
        /*0082*/ 	.short	0x0000
        /*0084*/ 	.byte	0x00, 0xf4, 0x21, 0x00


	//----- nvinfo : EIATTR_SPARSE_MMA_MASK
	.align		4
.L_27:
        /*0088*/ 	.byte	0x03, 0x50
        /*008a*/ 	.short	0x0000


	//----- nvinfo : EIATTR_MAXREG_COUNT
	.align		4
        /*008c*/ 	.byte	0x03, 0x1b
        /*008e*/ 	.short	0x00ff


	//----- nvinfo : EIATTR_EXIT_INSTR_OFFSETS
	.align		4
        /*0090*/ 	.byte	0x04, 0x1c
        /*0092*/ 	.short	(.L_29 - .L_28)


	//   ....[0]....
.L_28:
        /*0094*/ 	.word	0x00000bf0


	//   ....[1]....
        /*0098*/ 	.word	0x00000cc0


	//----- nvinfo : EIATTR_REQNTID
	.align		4
.L_29:
        /*009c*/ 	.byte	0x04, 0x10
        /*009e*/ 	.short	(.L_31 - .L_30)
.L_30:
        /*00a0*/ 	.word	0x00000080
        /*00a4*/ 	.word	0x00000001
        /*00a8*/ 	.word	0x00000001


	//----- nvinfo : EIATTR_CBANK_PARAM_SIZE
	.align		4
.L_31:
        /*00ac*/ 	.byte	0x03, 0x19
        /*00ae*/ 	.short	0x0038


	//----- nvinfo : EIATTR_PARAM_CBANK
	.align		4
        /*00b0*/ 	.byte	0x04, 0x0a
        /*00b2*/ 	.short	(.L_33 - .L_32)
	.align		4
.L_32:
        /*00b4*/ 	.word	index@(.nv.constant0.triton_poi_fused__native_batch_norm_legit_no_training_relu_7)
        /*00b8*/ 	.short	0x0210
        /*00ba*/ 	.short	0x0038


	//----- nvinfo : EIATTR_SW_WAR
	.align		4
.L_33:
        /*00bc*/ 	.byte	0x04, 0x36
        /*00be*/ 	.short	(.L_35 - .L_34)
.L_34:
        /*00c0*/ 	.word	0x00000008
.L_35:


//--------------------- .nv.callgraph             --------------------------
	.section	.nv.callgraph,"",@"SHT_CUDA_CALLGRAPH"
	.align	4
	.sectionentsize	8
	.align		4
        /*0000*/ 	.word	0x00000000
	.align		4
        /*0004*/ 	.word	0xffffffff
	.align		4
        /*0008*/ 	.word	0x00000000
	.align		4
        /*000c*/ 	.word	0xfffffffe
	.align		4
        /*0010*/ 	.word	0x00000000
	.align		4
        /*0014*/ 	.word	0xfffffffd
	.align		4
        /*0018*/ 	.word	0x00000000
	.align		4
        /*001c*/ 	.word	0xfffffffc


//--------------------- .nv.constant4             --------------------------
	.section	.nv.constant4,"a",@progbits
	.align	8
	.align		8
.nv.constant4:
        /*0000*/ 	.dword	_$_str
	.align		8
        /*0008*/ 	.dword	_$_str_$_2


//--------------------- .text.triton_poi_fused__native_batch_norm_legit_no_training_relu_7 --------------------------
	.section	.text.triton_poi_fused__native_batch_norm_legit_no_training_relu_7,"ax",@progbits
	.sectionflags	@"SHF_BARRIERS=1"
	.align	128
        .global         triton_poi_fused__native_batch_norm_legit_no_training_relu_7
        .type           triton_poi_fused__native_batch_norm_legit_no_training_relu_7,@function
        .size           triton_poi_fused__native_batch_norm_legit_no_training_relu_7,(.L_x_1 - triton_poi_fused__native_batch_norm_legit_no_training_relu_7)
        .other          triton_poi_fused__native_batch_norm_legit_no_training_relu_7,@"STO_CUDA_ENTRY STV_DEFAULT"
triton_poi_fused__native_batch_norm_legit_no_training_relu_7:
.text.triton_poi_fused__native_batch_norm_legit_no_training_relu_7:
[----:B------:R-:W0:Y:S01]  /*0000*/  LDC R1, c[0x0][0x28] ;  /* 0x00000a00ff017b82 */ /* 0x000e220000000800 */
[----:B------:R-:W1:Y:S07]  /*0010*/  S2R R2, SR_CTAID.Y ;  /* 0x0000000000027919 */ /* 0x000e6e0000002600 */
[----:B------:R-:W2:Y:S01]  /*0020*/  LDC.64 R8, c[0x0][0x220] ;  /* 0x00008800ff087b82 */ /* 0x000ea20000000a00 */
[----:B------:R-:W-:Y:S01]  /*0030*/  CS2R R6, SRZ ;  /* 0x0000000000067805 */ /* 0x000fe2000001ff00 */
[----:B------:R-:W-:Y:S01]  /*0040*/  ULDC.64 UR6, c[0x0][0x208] ;  /* 0x0000820000067ab9 */ /* 0x000fe20000000a00 */
[----:B------:R-:W3:Y:S01]  /*0050*/  S2R R20, SR_TID.X ;  /* 0x0000000000147919 */ /* 0x000ee20000002100 */
[----:B------:R-:W4:Y:S04]  /*0060*/  S2R R10, SR_CTAID.X ;  /* 0x00000000000a7919 */ /* 0x000f280000002500 */
[----:B------:R-:W5:Y:S08]  /*0070*/  LDC.64 R24, c[0x0][0x210] ;  /* 0x00008400ff187b82 */ /* 0x000f700000000a00 */
[----:B------:R-:W4:Y:S01]  /*0080*/  LDC.64 R26, c[0x0][0x218] ;  /* 0x00008600ff1a7b82 */ /* 0x000f220000000a00 */
[----:B-1----:R-:W-:-:S02]  /*0090*/  IMAD.SHL.U32 R2, R2, 0x40, RZ ;  /* 0x0000004002027824 */ /* 0x002fc400078e00ff */
[----:B---3--:R-:W-:-:S05]  /*00a0*/  IMAD.SHL.U32 R3, R20, 0x4, RZ ;  /* 0x0000000414037824 */ /* 0x008fca00078e00ff */
[----:B------:R-:W-:-:S04]  /*00b0*/  LOP3.LUT R21, R2, 0x3c, R3, 0xf8, !PT ;  /* 0x0000003c02157812 */ /* 0x000fc800078ef803 */
[C---:B------:R-:W-:Y:S01]  /*00c0*/  ISETP.GE.AND P0, PT, R21.reuse, 0x500, PT ;  /* 0x000005001500780c */ /* 0x040fe20003f06270 */
[----:B------:R-:W-:-:S05]  /*00d0*/  IMAD.HI R0, R21, 0x66666667, RZ ;  /* 0x6666666715007827 */ /* 0x000fca00078e02ff */
[----:B------:R-:W-:-:S04]  /*00e0*/  SHF.R.U32.HI R5, RZ, 0x1f, R0 ;  /* 0x0000001fff057819 */ /* 0x000fc80000011600 */
[----:B------:R-:W-:Y:S02]  /*00f0*/  LEA.HI.SX32 R12, R0, R5, 0x19 ;  /* 0x00000005000c7211 */ /* 0x000fe400078fcaff */
[----:B------:R-:W-:-:S03]  /*0100*/  CS2R R4, SRZ ;  /* 0x0000000000047805 */ /* 0x000fc6000001ff00 */
[----:B------:R-:W-:-:S04]  /*0110*/  IMAD R21, R12, -0x140, R21 ;  /* 0xfffffec00c157824 */ /* 0x000fc800078e0215 */
[----:B--2---:R-:W-:-:S05]  /*0120*/  IMAD.WIDE R8, R21, 0x4, R8 ;  /* 0x0000000415087825 */ /* 0x004fca00078e0208 */
[----:B------:R1:W2:Y:S01]  /*0130*/  @!P0 LDG.E.EL.128 R4, desc[UR6][R8.64] ;  /* 0x0000000608048981 */ /* 0x0002a2000c2e1d00 */
[----:B------:R-:W-:Y:S01]  /*0140*/  SHF.R.U32.HI R11, RZ, 0x4, R20 ;  /* 0x00000004ff0b7819 */ /* 0x000fe20000011614 */
[----:B----4-:R-:W-:Y:S01]  /*0150*/  IMAD.SHL.U32 R0, R10, 0x10, RZ ;  /* 0x000000100a007824 */ /* 0x010fe200078e00ff */
[----:B------:R-:W-:Y:S01]  /*0160*/  CS2R R14, SRZ ;  /* 0x00000000000e7805 */ /* 0x000fe2000001ff00 */
[----:B------:R-:W-:Y:S01]  /*0170*/  IMAD R12, R12, 0x1400, R21 ;  /* 0x000014000c0c7824 */ /* 0x000fe200078e0215 */
[----:B------:R-:W-:Y:S02]  /*0180*/  SGXT.U32 R11, R11, 0x3 ;  /* 0x000000030b0b781a */ /* 0x000fe40000000000 */
[----:B------:R-:W-:Y:S01]  /*0190*/  CS2R R18, SRZ ;  /* 0x0000000000127805 */ /* 0x000fe2000001ff00 */
[----:B0-----:R-:W-:Y:S01]  /*01a0*/  IMAD.WIDE R26, R21, 0x4, R26 ;  /* 0x00000004151a7825 */ /* 0x001fe200078e021a */
[----:B------:R-:W-:Y:S02]  /*01b0*/  LOP3.LUT R10, R0, 0x8, R11, 0xfe, !PT ;  /* 0x00000008000a7812 */ /* 0x000fe400078efe0b */
[----:B-1----:R-:W-:-:S02]  /*01c0*/  CS2R R8, SRZ ;  /* 0x0000000000087805 */ /* 0x002fc4000001ff00 */
[----:B------:R-:W-:Y:S02]  /*01d0*/  LOP3.LUT R11, R0, R11, RZ, 0xfc, !PT ;  /* 0x0000000b000b7212 */ /* 0x000fe400078efcff */
[----:B------:R-:W-:Y:S02]  /*01e0*/  ISETP.LT.AND P2, PT, R10, 0x10, !P0 ;  /* 0x000000100a00780c */ /* 0x000fe40004741270 */
[C---:B------:R-:W-:Y:S01]  /*01f0*/  ISETP.LT.AND P1, PT, R11.reuse, 0x10, !P0 ;  /* 0x000000100b00780c */ /* 0x040fe20004721270 */
[----:B------:R-:W-:Y:S01]  /*0200*/  IMAD R23, R11, 0x140, R12 ;  /* 0x000001400b177824 */ /* 0x000fe200078e020c */
[----:B------:R-:W-:Y:S02]  /*0210*/  CS2R R10, SRZ ;  /* 0x00000000000a7805 */ /* 0x000fe4000001ff00 */
[----:B------:R-:W-:Y:S01]  /*0220*/  CS2R R12, SRZ ;  /* 0x00000000000c7805 */ /* 0x000fe2000001ff00 */
[C---:B------:R-:W-:Y:S02]  /*0230*/  VIADD R17, R23.reuse, 0xa00 ;  /* 0x00000a0017117836 */ /* 0x040fe40000000000 */
[----:B-----5:R-:W-:-:S03]  /*0240*/  IMAD.WIDE R22, R23, 0x4, R24 ;  /* 0x0000000417167825 */ /* 0x020fc600078e0218 */
[----:B------:R0:W3:Y:S01]  /*0250*/  @!P0 LDG.E.EL.128 R12, desc[UR6][R26.64] ;  /* 0x000000061a0c8981 */ /* 0x0000e2000c2e1d00 */
[----:B------:R-:W-:Y:S01]  /*0260*/  IMAD.WIDE R24, R17, 0x4, R24 ;  /* 0x0000000411187825 */ /* 0x000fe200078e0218 */
[----:B------:R-:W-:Y:S02]  /*0270*/  CS2R R16, SRZ ;  /* 0x0000000000107805 */ /* 0x000fe4000001ff00 */
[----:B------:R-:W3:Y:S04]  /*0280*/  @P1 LDG.E.EL.128 R8, desc[UR6][R22.64] ;  /* 0x0000000616081981 */ /* 0x000ee8000c2e1d00 */
[----:B------:R1:W4:Y:S01]  /*0290*/  @P2 LDG.E.EL.128 R16, desc[UR6][R24.64] ;  /* 0x0000000618102981 */ /* 0x000322000c2e1d00 */
[----:B0-----:R-:W0:Y:S01]  /*02a0*/  LDC.64 R26, c[0x0][0x228] ;  /* 0x00008a00ff1a7b82 */ /* 0x001e220000000a00 */
[----:B--2---:R-:W-:-:S04]  /*02b0*/  FADD R4, R4, 9.9999997473787516356e-06 ;  /* 0x3727c5ac04047421 */ /* 0x004fc80000000000 */
[----:B------:R-:W2:Y:S01]  /*02c0*/  MUFU.SQRT R29, R4 ;  /* 0x00000004001d7308 */ /* 0x000ea20000002000 */
[----:B------:R-:W-:Y:S01]  /*02d0*/  FADD R28, R5, 9.9999997473787516356e-06 ;  /* 0x3727c5ac051c7421 */ /* 0x000fe20000000000 */
[----:B------:R-:W-:Y:S01]  /*02e0*/  FADD R6, R6, 9.9999997473787516356e-06 ;  /* 0x3727c5ac06067421 */ /* 0x000fe20000000000 */
[----:B------:R-:W-:-:S05]  /*02f0*/  FADD R7, R7, 9.9999997473787516356e-06 ;  /* 0x3727c5ac07077421 */ /* 0x000fca0000000000 */
[----:B-1----:R-:W1:Y:S01]  /*0300*/  MUFU.SQRT R24, R6 ;  /* 0x0000000600187308 */ /* 0x002e620000002000 */
[----:B--2---:R-:W-:-:S07]  /*0310*/  FSETP.GT.AND P6, PT, R29, 8.50705917302346158658e+37, PT ;  /* 0x7e8000001d00780b */ /* 0x004fce0003fc4000 */
[----:B------:R-:W2:Y:S01]  /*0320*/  MUFU.SQRT R23, R7 ;  /* 0x0000000700177308 */ /* 0x000ea20000002000 */
[----:B------:R-:W-:Y:S01]  /*0330*/  FSETP.GEU.AND P1, PT, R29, 1.175494350822287508e-38, PT ;  /* 0x008000001d00780b */ /* 0x000fe20003f2e000 */
[----:B------:R-:W-:-:S06]  /*0340*/  IMAD.MOV.U32 R5, RZ, RZ, 0x3e800000 ;  /* 0x3e800000ff057424 */ /* 0x000fcc00078e00ff */
[----:B------:R-:W5:Y:S01]  /*0350*/  MUFU.SQRT R28, R28 ;  /* 0x0000001c001c7308 */ /* 0x000f620000002000 */
[----:B------:R-:W-:Y:S02]  /*0360*/  FSEL R4, R5, 1, P6 ;  /* 0x3f80000005047808 */ /* 0x000fe40003000000 */
[----:B-1----:R-:W-:Y:S01]  /*0370*/  FSETP.GT.AND P4, PT, R24, 8.50705917302346158658e+37, PT ;  /* 0x7e8000001800780b */ /* 0x002fe20003f84000 */
[----:B------:R-:W-:Y:S01]  /*0380*/  @P6 FMUL R29, R29, 0.25 ;  /* 0x3e8000001d1d6820 */ /* 0x000fe20000400000 */
[----:B--2---:R-:W-:-:S03]  /*0390*/  FSETP.GT.AND P6, PT, R23, 8.50705917302346158658e+37, PT ;  /* 0x7e8000001700780b */ /* 0x004fc60003fc4000 */
[----:B------:R-:W-:Y:S01]  /*03a0*/  @!P1 FMUL R29, R29, 16777216 ;  /* 0x4b8000001d1d9820 */ /* 0x000fe20000400000 */
[----:B------:R-:W-:Y:S01]  /*03b0*/  @!P1 FMUL R4, R4, 16777216 ;  /* 0x4b80000004049820 */ /* 0x000fe20000400000 */
[----:B------:R-:W-:Y:S02]  /*03c0*/  FSETP.GEU.AND P5, PT, R24, 1.175494350822287508e-38, PT ;  /* 0x008000001800780b */ /* 0x000fe40003fae000 */
[C---:B------:R-:W-:Y:S02]  /*03d0*/  FSETP.GEU.AND P1, PT, R23.reuse, 1.175494350822287508e-38, PT ;  /* 0x008000001700780b */ /* 0x040fe40003f2e000 */
[C---:B-----5:R-:W-:Y:S02]  /*03e0*/  FSETP.GT.AND P2, PT, R28.reuse, 8.50705917302346158658e+37, PT ;  /* 0x7e8000001c00780b */ /* 0x060fe40003f44000 */
[----:B------:R-:W-:Y:S01]  /*03f0*/  FSETP.GEU.AND P3, PT, R28, 1.175494350822287508e-38, PT ;  /* 0x008000001c00780b */ /* 0x000fe20003f6e000 */
[C---:B---3--:R-:W-:Y:S01]  /*0400*/  FADD R22, -R12.reuse, R8 ;  /* 0x000000080c167221 */ /* 0x048fe20000000100 */
[----:B----4-:R-:W-:Y:S01]  /*0410*/  FADD R16, -R12, R16 ;  /* 0x000000100c107221 */ /* 0x010fe20000000100 */
[----:B------:R-:W-:Y:S01]  /*0420*/  @P4 FMUL R24, R24, 0.25 ;  /* 0x3e80000018184820 */ /* 0x000fe20000400000 */
[----:B------:R-:W-:Y:S01]  /*0430*/  @P6 FMUL R23, R23, 0.25 ;  /* 0x3e80000017176820 */ /* 0x000fe20000400000 */
[----:B------:R-:W-:-:S02]  /*0440*/  FADD R12, -R13, R9 ;  /* 0x000000090d0c7221 */ /* 0x000fc40000000100 */
[----:B------:R-:W1:Y:S01]  /*0450*/  LDC.64 R8, c[0x0][0x230] ;  /* 0x00008c00ff087b82 */ /* 0x000e620000000a00 */
[----:B------:R-:W-:Y:S01]  /*0460*/  @!P5 FMUL R24, R24, 16777216 ;  /* 0x4b8000001818d820 */ /* 0x000fe20000400000 */
[----:B------:R-:W-:Y:S02]  /*0470*/  @!P1 FMUL R23, R23, 16777216 ;  /* 0x4b80000017179820 */ /* 0x000fe40000400000 */
[----:B------:R-:W-:-:S04]  /*0480*/  @P2 FMUL R28, R28, 0.25 ;  /* 0x3e8000001c1c2820 */ /* 0x000fc80000400000 */
[----:B------:R-:W-:Y:S01]  /*0490*/  @!P3 FMUL R28, R28, 16777216 ;  /* 0x4b8000001c1cb820 */ /* 0x000fe20000400000 */
[----:B------:R-:W2:Y:S01]  /*04a0*/  MUFU.RCP R7, R29 ;  /* 0x0000001d00077308 */ /* 0x000ea20000001000 */
[----:B------:R-:W-:Y:S01]  /*04b0*/  FADD R17, -R13, R17 ;  /* 0x000000110d117221 */ /* 0x000fe20000000100 */
[C---:B------:R-:W-:Y:S01]  /*04c0*/  FADD R13, -R14.reuse, R10 ;  /* 0x0000000a0e0d7221 */ /* 0x040fe20000000100 */
[----:B------:R-:W-:-:S05]  /*04d0*/  FADD R18, -R14, R18 ;  /* 0x000000120e127221 */ /* 0x000fca0000000100 */
[----:B------:R0:W3:Y:S01]  /*04e0*/  MUFU.RCP R6, R28 ;  /* 0x0000001c00067308 */ /* 0x0000e20000001000 */
[----:B------:R-:W-:Y:S01]  /*04f0*/  FADD R14, -R15, R11 ;  /* 0x0000000b0f0e7221 */ /* 0x000fe20000000100 */
[----:B------:R-:W-:-:S06]  /*0500*/  FSEL R25, R5, 1, P2 ;  /* 0x3f80000005197808 */ /* 0x000fcc0001000000 */
[----:B------:R-:W4:Y:S01]  /*0510*/  MUFU.RCP R24, R24 ;  /* 0x0000001800187308 */ /* 0x000f220000001000 */
[----:B------:R-:W-:-:S07]  /*0520*/  FSEL R11, R5, 1, P4 ;  /* 0x3f800000050b7808 */ /* 0x000fce0002000000 */
[----:B------:R-:W5:Y:S01]  /*0530*/  MUFU.RCP R23, R23 ;  /* 0x0000001700177308 */ /* 0x000f620000001000 */
[----:B------:R-:W-:Y:S01]  /*0540*/  FSEL R10, R5, 1, P6 ;  /* 0x3f800000050a7808 */ /* 0x000fe20003000000 */
[----:B------:R-:W-:Y:S01]  /*0550*/  @!P3 FMUL R25, R25, 16777216 ;  /* 0x4b8000001919b820 */ /* 0x000fe20000400000 */
[----:B------:R-:W-:-:S03]  /*0560*/  @!P5 FMUL R11, R11, 16777216 ;  /* 0x4b8000000b0bd820 */ /* 0x000fc60000400000 */
[----:B------:R-:W-:Y:S01]  /*0570*/  @!P1 FMUL R10, R10, 16777216 ;  /* 0x4b8000000a0a9820 */ /* 0x000fe20000400000 */
[----:B------:R-:W-:Y:S01]  /*0580*/  FADD R19, -R15, R19 ;  /* 0x000000130f137221 */ /* 0x000fe20000000100 */
[----:B0-----:R-:W-:-:S04]  /*0590*/  IMAD.WIDE R28, R21, 0x4, R26 ;  /* 0x00000004151c7825 */ /* 0x001fc800078e021a */
[----:B--2---:R-:W-:Y:S01]  /*05a0*/  FMUL R15, R7, R4 ;  /* 0x00000004070f7220 */ /* 0x004fe20000400000 */
[----:B---3--:R-:W-:Y:S01]  /*05b0*/  FMUL R25, R6, R25 ;  /* 0x0000001906197220 */ /* 0x008fe20000400000 */
[----:B----4-:R-:W-:Y:S01]  /*05c0*/  FMUL R24, R24, R11 ;  /* 0x0000000b18187220 */ /* 0x010fe20000400000 */
[----:B-1----:R-:W-:Y:S01]  /*05d0*/  IMAD.WIDE R26, R21, 0x4, R8 ;  /* 0x00000004151a7825 */ /* 0x002fe200078e0208 */
[----:B------:R-:W-:Y:S02]  /*05e0*/  CS2R R4, SRZ ;  /* 0x0000000000047805 */ /* 0x000fe4000001ff00 */
[----:B------:R-:W-:Y:S01]  /*05f0*/  CS2R R6, SRZ ;  /* 0x0000000000067805 */ /* 0x000fe2000001ff00 */
[----:B-----5:R-:W-:Y:S01]  /*0600*/  FMUL R23, R23, R10 ;  /* 0x0000000a17177220 */ /* 0x020fe20000400000 */
[----:B------:R-:W-:Y:S02]  /*0610*/  CS2R R8, SRZ ;  /* 0x0000000000087805 */ /* 0x000fe4000001ff00 */
[----:B------:R-:W-:-:S02]  /*0620*/  CS2R R10, SRZ ;  /* 0x00000000000a7805 */ /* 0x000fc4000001ff00 */
[----:B------:R0:W2:Y:S04]  /*0630*/  @!P0 LDG.E.EL.128 R4, desc[UR6][R28.64] ;  /* 0x000000061c048981 */ /* 0x0000a8000c2e1d00 */
[----:B------:R1:W2:Y:S01]  /*0640*/  @!P0 LDG.E.EL.128 R8, desc[UR6][R26.64] ;  /* 0x000000061a088981 */ /* 0x0002a2000c2e1d00 */
[----:B------:R-:W3:Y:S01]  /*0650*/  S2UR UR5, SR_CgaCtaId ;  /* 0x00000000000579c3 */ /* 0x000ee20000008800 */
[C---:B------:R-:W-:Y:S01]  /*0660*/  FMUL R19, R23.reuse, R19 ;  /* 0x0000001317137220 */ /* 0x040fe20000400000 */
[----:B------:R-:W-:Y:S01]  /*0670*/  FMUL R14, R23, R14 ;  /* 0x0000000e170e7220 */ /* 0x000fe20000400000 */
[----:B------:R-:W-:Y:S01]  /*0680*/  IMAD.SHL.U32 R23, R20, 0x40, RZ ;  /* 0x0000004014177824 */ /* 0x000fe200078e00ff */
[----:B------:R-:W-:Y:S01]  /*0690*/  UMOV UR4, 0x400 ;  /* 0x0000040000047882 */ /* 0x000fe20000000000 */
[----:B0-----:R-:W-:-:S03]  /*06a0*/  SHF.R.U32.HI R28, RZ, 0x4, R20 ;  /* 0x00000004ff1c7819 */ /* 0x001fc60000011614 */
[----:B------:R-:W-:Y:S01]  /*06b0*/  LOP3.LUT R23, R23, 0x3c0, RZ, 0xc0, !PT ;  /* 0x000003c017177812 */ /* 0x000fe200078ec0ff */
[C---:B------:R-:W-:Y:S01]  /*06c0*/  FMUL R21, R15.reuse, R16 ;  /* 0x000000100f157220 */ /* 0x040fe20000400000 */
[----:B------:R-:W-:Y:S01]  /*06d0*/  SGXT.U32 R28, R28, 0x3 ;  /* 0x000000031c1c781a */ /* 0x000fe20000000000 */
[----:B-1----:R-:W-:Y:S01]  /*06e0*/  FMUL R27, R15, R22 ;  /* 0x000000160f1b7220 */ /* 0x002fe20000400000 */
[C---:B------:R-:W-:Y:S02]  /*06f0*/  LOP3.LUT R15, R23.reuse, 0x10, RZ, 0xfc, !PT ;  /* 0x00000010170f7812 */ /* 0x040fe400078efcff */
[C---:B------:R-:W-:Y:S02]  /*0700*/  LOP3.LUT R16, R23.reuse, 0x20, RZ, 0xfc, !PT ;  /* 0x0000002017107812 */ /* 0x040fe400078efcff */
[----:B------:R-:W-:Y:S01]  /*0710*/  LOP3.LUT R26, R23, 0x30, RZ, 0xfc, !PT ;  /* 0x00000030171a7812 */ /* 0x000fe200078efcff */
[C---:B------:R-:W-:Y:S01]  /*0720*/  FMUL R17, R25.reuse, R17 ;  /* 0x0000001119117220 */ /* 0x040fe20000400000 */
[----:B------:R-:W-:Y:S01]  /*0730*/  FMUL R12, R25, R12 ;  /* 0x0000000c190c7220 */ /* 0x000fe20000400000 */
[----:B------:R-:W-:Y:S01]  /*0740*/  LOP3.LUT R22, R23, R28, RZ, 0xfc, !PT ;  /* 0x0000001c17167212 */ /* 0x000fe200078efcff */
[----:B---3--:R-:W-:-:S06]  /*0750*/  UPRMT UR4, UR5, 0x654, UR4 ;  /* 0x0000065405047896 */ /* 0x008fcc0008000004 */
[----:B------:R-:W-:Y:S02]  /*0760*/  LEA.HI R23, R23, UR4, RZ, 0x1e ;  /* 0x0000000417177c11 */ /* 0x000fe4000f8ff0ff */
[----:B------:R-:W-:Y:S02]  /*0770*/  LEA.HI R15, R15, UR4, RZ, 0x1e ;  /* 0x000000040f0f7c11 */ /* 0x000fe4000f8ff0ff */
[----:B------:R-:W-:Y:S02]  /*0780*/  LEA.HI R25, R16, UR4, RZ, 0x1e ;  /* 0x0000000410197c11 */ /* 0x000fe4000f8ff0ff */
[----:B------:R-:W-:Y:S01]  /*0790*/  LEA.HI R29, R26, UR4, RZ, 0x1e ;  /* 0x000000041a1d7c11 */ /* 0x000fe2000f8ff0ff */
[C---:B------:R-:W-:Y:S02]  /*07a0*/  IMAD R23, R22.reuse, 0x4, R23 ;  /* 0x0000000416177824 */ /* 0x040fe400078e0217 */
[C---:B------:R-:W-:Y:S02]  /*07b0*/  IMAD R15, R22.reuse, 0x4, R15 ;  /* 0x00000004160f7824 */ /* 0x040fe400078e020f */
[----:B------:R-:W-:-:S02]  /*07c0*/  IMAD R16, R22, 0x4, R25 ;  /* 0x0000000416107824 */ /* 0x000fc400078e0219 */
[----:B------:R-:W-:Y:S02]  /*07d0*/  IMAD R22, R22, 0x4, R29 ;  /* 0x0000000416167824 */ /* 0x000fe400078e021d */
[C---:B------:R-:W-:Y:S01]  /*07e0*/  FMUL R29, R24.reuse, R13 ;  /* 0x0000000d181d7220 */ /* 0x040fe20000400000 */
[----:B------:R-:W-:Y:S01]  /*07f0*/  FMUL R25, R24, R18 ;  /* 0x0000001218197220 */ /* 0x000fe20000400000 */
[----:B------:R-:W-:Y:S01]  /*0800*/  LOP3.LUT R0, R0, 0xc, R3, 0xf8, !PT ;  /* 0x0000000c00007812 */ /* 0x000fe200078ef803 */
[----:B--2---:R-:W-:Y:S01]  /*0810*/  FFMA R13, R27, R4, R8 ;  /* 0x000000041b0d7223 */ /* 0x004fe20000000008 */
[----:B------:R-:W-:Y:S01]  /*0820*/  FFMA R29, R29, R6, R10 ;  /* 0x000000061d1d7223 */ /* 0x000fe2000000000a */
[----:B------:R-:W-:Y:S01]  /*0830*/  FFMA R12, R12, R5, R9 ;  /* 0x000000050c0c7223 */ /* 0x000fe20000000009 */
[----:B------:R-:W-:Y:S01]  /*0840*/  FFMA R14, R14, R7, R11 ;  /* 0x000000070e0e7223 */ /* 0x000fe2000000000b */
[----:B------:R-:W-:Y:S01]  /*0850*/  FFMA R21, R21, R4, R8 ;  /* 0x0000000415157223 */ /* 0x000fe20000000008 */
[----:B------:R-:W-:Y:S01]  /*0860*/  FSETP.GEU.AND P0, PT, R13, RZ, PT ;  /* 0x000000ff0d00720b */ /* 0x000fe20003f0e000 */
[----:B------:R-:W-:Y:S01]  /*0870*/  FFMA R17, R17, R5, R9 ;  /* 0x0000000511117223 */ /* 0x000fe20000000009 */
[----:B------:R-:W-:Y:S01]  /*0880*/  FSETP.GEU.AND P2, PT, R29, RZ, PT ;  /* 0x000000ff1d00720b */ /* 0x000fe20003f4e000 */
[----:B------:R-:W-:Y:S01]  /*0890*/  FFMA R25, R25, R6, R10 ;  /* 0x0000000619197223 */ /* 0x000fe2000000000a */
[----:B------:R-:W-:Y:S01]  /*08a0*/  FSETP.GEU.AND P3, PT, R12, RZ, PT ;  /* 0x000000ff0c00720b */ /* 0x000fe20003f6e000 */
[----:B------:R-:W-:Y:S01]  /*08b0*/  FFMA R19, R19, R7, R11 ;  /* 0x0000000713137223 */ /* 0x000fe2000000000b */
[----:B------:R-:W-:-:S02]  /*08c0*/  FSEL R4, R13, RZ, P0 ;  /* 0x000000ff0d047208 */ /* 0x000fc40000000000 */
[----:B------:R-:W-:Y:S02]  /*08d0*/  FSETP.GEU.AND P1, PT, R14, RZ, PT ;  /* 0x000000ff0e00720b */ /* 0x000fe40003f2e000 */
[----:B------:R-:W-:Y:S02]  /*08e0*/  FSETP.GEU.AND P0, PT, R21, RZ, PT ;  /* 0x000000ff1500720b */ /* 0x000fe40003f0e000 */
[----:B------:R-:W-:Y:S02]  /*08f0*/  FSEL R29, R29, RZ, P2 ;  /* 0x000000ff1d1d7208 */ /* 0x000fe40001000000 */
[----:B------:R-:W-:Y:S02]  /*0900*/  FSEL R12, R12, RZ, P3 ;  /* 0x000000ff0c0c7208 */ /* 0x000fe40001800000 */
[----:B------:R-:W-:Y:S02]  /*0910*/  FSEL R5, R14, RZ, P1 ;  /* 0x000000ff0e057208 */ /* 0x000fe40000800000 */
[----:B------:R-:W-:-:S02]  /*0920*/  FSETP.GEU.AND P2, PT, R17, RZ, PT ;  /* 0x000000ff1100720b */ /* 0x000fc40003f4e000 */
[----:B------:R-:W-:Y:S02]  /*0930*/  FSEL R6, R21, RZ, P0 ;  /* 0x000000ff15067208 */ /* 0x000fe40000000000 */
[----:B------:R-:W-:Y:S02]  /*0940*/  FSETP.GEU.AND P1, PT, R25, RZ, PT ;  /* 0x000000ff1900720b */ /* 0x000fe40003f2e000 */
[----:B------:R-:W-:Y:S01]  /*0950*/  FSETP.GEU.AND P0, PT, R19, RZ, PT ;  /* 0x000000ff1300720b */ /* 0x000fe20003f0e000 */
[----:B------:R-:W-:Y:S01]  /*0960*/  STS [R23], R4 ;  /* 0x0000000417007388 */ /* 0x000fe20000000800 */
[----:B------:R-:W-:Y:S02]  /*0970*/  FSEL R8, R17, RZ, P2 ;  /* 0x000000ff11087208 */ /* 0x000fe40001000000 */
[----:B------:R-:W-:Y:S01]  /*0980*/  FSEL R25, R25, RZ, P1 ;  /* 0x000000ff19197208 */ /* 0x000fe20000800000 */
[----:B------:R-:W-:Y:S01]  /*0990*/  STS [R15+0x40], R12 ;  /* 0x0000400c0f007388 */ /* 0x000fe20000000800 */
[----:B------:R-:W-:-:S03]  /*09a0*/  FSEL R19, R19, RZ, P0 ;  /* 0x000000ff13137208 */ /* 0x000fc60000000000 */
[----:B------:R-:W-:Y:S04]  /*09b0*/  STS [R16+0x80], R29 ;  /* 0x0000801d10007388 */ /* 0x000fe80000000800 */
[----:B------:R-:W-:Y:S04]  /*09c0*/  STS [R22+0xc0], R5 ;  /* 0x0000c00516007388 */ /* 0x000fe80000000800 */
[----:B------:R-:W-:Y:S04]  /*09d0*/  STS [R23+0x20], R6 ;  /* 0x0000200617007388 */ /* 0x000fe80000000800 */
[----:B------:R0:W-:Y:S04]  /*09e0*/  STS [R15+0x60], R8 ;  /* 0x000060080f007388 */ /* 0x0001e80000000800 */
[----:B------:R-:W-:Y:S04]  /*09f0*/  STS [R16+0xa0], R25 ;  /* 0x0000a01910007388 */ /* 0x000fe80000000800 */
[----:B------:R-:W-:Y:S01]  /*0a00*/  STS [R22+0xe0], R19 ;  /* 0x0000e01316007388 */ /* 0x000fe20000000800 */
[----:B------:R-:W-:-:S02]  /*0a10*/  LOP3.LUT R7, R20, 0x7c, RZ, 0xc0, !PT ;  /* 0x0000007c14077812 */ /* 0x000fc400078ec0ff */
[----:B------:R-:W-:-:S03]  /*0a20*/  LOP3.LUT R10, R3, 0x1fc, RZ, 0xc0, !PT ;  /* 0x000001fc030a7812 */ /* 0x000fc600078ec0ff */
[----:B------:R-:W-:Y:S01]  /*0a30*/  VIADD R7, R7, UR4 ;  /* 0x0000000407077c36 */ /* 0x000fe20008000000 */
[----:B------:R-:W-:-:S03]  /*0a40*/  SHF.R.U32.HI R9, RZ, 0x2, R20 ;  /* 0x00000002ff097819 */ /* 0x000fc60000011614 */
[----:B------:R-:W-:Y:S01]  /*0a50*/  IMAD R14, R10, 0x4, R7 ;  /* 0x000000040a0e7824 */ /* 0x000fe200078e0207 */
[----:B------:R-:W-:Y:S01]  /*0a60*/  BAR.SYNC.DEFER_BLOCKING 0x0 ;  /* 0x0000000000007b1d */ /* 0x000fe20000010000 */
[----:B------:R-:W-:-:S04]  /*0a70*/  SGXT.U32 R9, R9, 0x5 ;  /* 0x000000050909781a */ /* 0x000fc80000000000 */
[----:B------:R-:W-:-:S03]  /*0a80*/  LOP3.LUT R2, R9, R2, RZ, 0xfc, !PT ;  /* 0x0000000209027212 */ /* 0x000fc600078efcff */
[----:B0-----:R-:W0:Y:S02]  /*0a90*/  LDC.64 R8, c[0x0][0x238] ;  /* 0x00008e00ff087b82 */ /* 0x001e240000000a00 */
[----:B------:R-:W-:Y:S01]  /*0aa0*/  IMAD.HI R11, R2, 0x66666667, RZ ;  /* 0x66666667020b7827 */ /* 0x000fe200078e02ff */
[----:B------:R-:W-:Y:S04]  /*0ab0*/  LDS R4, [R14] ;  /* 0x000000000e047984 */ /* 0x000fe80000000800 */
[----:B------:R-:W-:Y:S04]  /*0ac0*/  LDS R5, [R14+0x4] ;  /* 0x000004000e057984 */ /* 0x000fe80000000800 */
[----:B------:R-:W-:Y:S04]  /*0ad0*/  LDS R6, [R14+0x8] ;  /* 0x000008000e067984 */ /* 0x000fe80000000800 */
[----:B------:R1:W2:Y:S01]  /*0ae0*/  LDS R7, [R14+0xc] ;  /* 0x00000c000e077984 */ /* 0x0002a20000000800 */
[----:B------:R-:W-:-:S04]  /*0af0*/  SHF.R.U32.HI R12, RZ, 0x1f, R11 ;  /* 0x0000001fff0c7819 */ /* 0x000fc8000001160b */
[----:B------:R-:W-:Y:S02]  /*0b00*/  LEA.HI.SX32 R13, R11, R12, 0x19 ;  /* 0x0000000c0b0d7211 */ /* 0x000fe400078fcaff */
[----:B------:R-:W-:Y:S02]  /*0b10*/  LOP3.LUT R11, R10, 0x200, RZ, 0xfc, !PT ;  /* 0x000002000a0b7812 */ /* 0x000fe400078efcff */
[----:B------:R-:W-:Y:S01]  /*0b20*/  ISETP.GE.AND P0, PT, R0, 0x10, PT ;  /* 0x000000100000780c */ /* 0x000fe20003f06270 */
[----:B------:R-:W-:Y:S01]  /*0b30*/  IMAD R3, R13, -0x140, R2 ;  /* 0xfffffec00d037824 */ /* 0x000fe200078e0202 */
[----:B-1----:R-:W-:Y:S02]  /*0b40*/  SHF.R.U32.HI R14, RZ, 0x2, R11 ;  /* 0x00000002ff0e7819 */ /* 0x002fe4000001160b */
[C---:B------:R-:W-:Y:S01]  /*0b50*/  LOP3.LUT R11, R2.reuse, 0x20, RZ, 0xfc, !PT ;  /* 0x00000020020b7812 */ /* 0x040fe200078efcff */
[----:B------:R-:W-:Y:S01]  /*0b60*/  IMAD R12, R3, 0x10, R0 ;  /* 0x00000010030c7824 */ /* 0x000fe200078e0200 */
[----:B------:R-:W-:-:S02]  /*0b70*/  ISETP.LT.AND P1, PT, R2, 0x500, !P0 ;  /* 0x000005000200780c */ /* 0x000fc40004721270 */
[----:B------:R-:W-:Y:S01]  /*0b80*/  ISETP.LT.AND P0, PT, R11, 0x500, !P0 ;  /* 0x000005000b00780c */ /* 0x000fe20004701270 */
[----:B------:R-:W-:Y:S01]  /*0b90*/  IMAD R3, R13, 0x8000, R12 ;  /* 0x000080000d037824 */ /* 0x000fe200078e020c */
[----:B------:R-:W-:-:S03]  /*0ba0*/  LOP3.LUT R14, R14, 0xfc, RZ, 0xc0, !PT ;  /* 0x000000fc0e0e7812 */ /* 0x000fc600078ec0ff */
[----:B0-----:R-:W-:-:S04]  /*0bb0*/  IMAD.WIDE R2, R3, 0x4, R8 ;  /* 0x0000000403027825 */ /* 0x001fc800078e0208 */
[----:B------:R-:W-:-:S04]  /*0bc0*/  VIADD R13, R14, UR4 ;  /* 0x000000040e0d7c36 */ /* 0x000fc80008000000 */
[----:B------:R-:W-:Y:S01]  /*0bd0*/  IMAD R13, R10, 0x4, R13 ;  /* 0x000000040a0d7824 */ /* 0x000fe200078e020d */
[----:B--2---:R0:W-:Y:S02]  /*0be0*/  @P1 STG.E.128 desc[UR6][R2.64], R4 ;  /* 0x0000000402001986 */ /* 0x0041e4000c101d06 */
[----:B0-----:R-:W-:Y:S05]  /*0bf0*/  @!P0 EXIT ;  /* 0x000000000000894d */ /* 0x001fea0003800000 */
[----:B0-----:R-:W-:Y:S01]  /*0c00*/  LDS R4, [R13+0x800] ;  /* 0x000800000d047984 */ /* 0x001fe20000000800 */
[----:B------:R-:W-:-:S03]  /*0c10*/  IMAD.HI R2, R11, 0x66666667, RZ ;  /* 0x666666670b027827 */ /* 0x000fc600078e02ff */
[----:B------:R-:W-:Y:S02]  /*0c20*/  LDS R5, [R13+0x804] ;  /* 0x000804000d057984 */ /* 0x000fe40000000800 */
[----:B------:R-:W-:Y:S02]  /*0c30*/  SHF.R.U32.HI R3, RZ, 0x1f, R2 ;  /* 0x0000001fff037819 */ /* 0x000fe40000011602 */
[----:B------:R-:W-:Y:S02]  /*0c40*/  LDS R6, [R13+0x808] ;  /* 0x000808000d067984 */ /* 0x000fe40000000800 */
[----:B------:R-:W-:Y:S02]  /*0c50*/  LEA.HI.SX32 R2, R2, R3, 0x19 ;  /* 0x0000000302027211 */ /* 0x000fe400078fcaff */
[----:B------:R-:W0:Y:S03]  /*0c60*/  LDS R7, [R13+0x80c] ;  /* 0x00080c000d077984 */ /* 0x000e260000000800 */
[----:B------:R-:W-:-:S04]  /*0c70*/  IMAD R11, R2, -0x140, R11 ;  /* 0xfffffec0020b7824 */ /* 0x000fc800078e020b */
[----:B------:R-:W-:-:S04]  /*0c80*/  IMAD R11, R11, 0x10, R0 ;  /* 0x000000100b0b7824 */ /* 0x000fc800078e0200 */
[----:B------:R-:W-:-:S04]  /*0c90*/  IMAD R11, R2, 0x8000, R11 ;  /* 0x00008000020b7824 */ /* 0x000fc800078e020b */
[----:B------:R-:W-:-:S05]  /*0ca0*/  IMAD.WIDE R8, R11, 0x4, R8 ;  /* 0x000000040b087825 */ /* 0x000fca00078e0208 */
[----:B0-----:R-:W-:Y:S01]  /*0cb0*/  STG.E.128 desc[UR6][R8.64], R4 ;  /* 0x0000000408007986 */ /* 0x001fe2000c101d06 */
[----:B------:R-:W-:Y:S05]  /*0cc0*/  EXIT ;  /* 0x000000000000794d */ /* 0x000fea0003800000 */
.L_x_0:
[----:B------:R-:W-:-:S00]  /*0cd0*/  BRA `(.L_x_0) ;  /* 0xfffffffc00fc7947 */ /* 0x000fc0000383ffff */
[----:B------:R-:W-:-:S00]  /*0ce0*/  NOP ;  /* 0x0000000000007918 */ /* 0x000fc00000000000 */
        /* <DEDUP_REMOVED lines=9> */
.L_x_1:


//--------------------- .nv.global.init           --------------------------
	.section	.nv.global.init,"aw",@progbits
.nv.global.init:
	.type		_$_str,@object
	.size		_$_str,(_$_str_$_2 - _$_str)
_$_str:
        /*0000*/ 	.byte	0x5f, 0x5f, 0x43, 0x55, 0x44, 0x41, 0x5f, 0x46, 0x54, 0x5a, 0x00
	.type		_$_str_$_2,@object
	.size		_$_str_$_2,(.L_1 - _$_str_$_2)
_$_str_$_2:
        /*000b*/ 	.byte	0x5f, 0x5f, 0x43, 0x55, 0x44, 0x41, 0x5f, 0x50, 0x52, 0x45, 0x43, 0x5f, 0x53, 0x51, 0x52, 0x54
        /*001b*/ 	.byte	0x00
.L_1:


//--------------------- .nv.shared.triton_poi_fused__native_batch_norm_legit_no_training_relu_7 --------------------------
	.section	.nv.shared.triton_poi_fused__native_batch_norm_legit_no_training_relu_7,"aw",@nobits
	.sectionflags	@""
	.align	16
	.zero		1024


//--------------------- .nv.constant0.triton_poi_fused__native_batch_norm_legit_no_training_relu_7 --------------------------
	.section	.nv.constant0.triton_poi_fused__native_batch_norm_legit_no_training_relu_7,"a",@progbits
	.sectionflags	@""
	.align	4
.nv.constant0.triton_poi_fused__native_batch_norm_legit_no_training_relu_7:
	.zero		584
